//
// Generated by NVIDIA NVVM Compiler
//
// Compiler Build ID: CL-36424714
// Cuda compilation tools, release 13.0, V13.0.88
// Based on NVVM 20.0.0
//

.version 9.0
.target sm_100
.address_size 64

	// .globl	_Z17matmul_kernel_gpuPfS_S_i

.visible .entry _Z17matmul_kernel_gpuPfS_S_i(
	.param .u64 .ptr .align 1 _Z17matmul_kernel_gpuPfS_S_i_param_0,
	.param .u64 .ptr .align 1 _Z17matmul_kernel_gpuPfS_S_i_param_1,
	.param .u64 .ptr .align 1 _Z17matmul_kernel_gpuPfS_S_i_param_2,
	.param .u32 _Z17matmul_kernel_gpuPfS_S_i_param_3
)
{
	.reg .pred 	%p<10>;
	.reg .b32 	%r<64>;
	.reg .b32 	%f<68>;
	.reg .b64 	%rd<65>;

	ld.param.u64 	%rd10, [_Z17matmul_kernel_gpuPfS_S_i_param_0];
	ld.param.u64 	%rd11, [_Z17matmul_kernel_gpuPfS_S_i_param_1];
	ld.param.u64 	%rd9, [_Z17matmul_kernel_gpuPfS_S_i_param_2];
	ld.param.u32 	%r37, [_Z17matmul_kernel_gpuPfS_S_i_param_3];
	cvta.to.global.u64 	%rd1, %rd11;
	cvta.to.global.u64 	%rd2, %rd10;
	mov.u32 	%r1, %tid.x;
	mov.u32 	%r2, %tid.y;
	setp.lt.s32 	%p1, %r37, 1;
	mov.f32 	%f67, 0f00000000;
	@%p1 bra 	$L__BB0_12;
	mul.lo.s32 	%r3, %r37, %r2;
	and.b32  	%r4, %r37, 7;
	setp.lt.u32 	%p2, %r37, 8;
	mov.f32 	%f67, 0f00000000;
	mov.b32 	%r62, 0;
	@%p2 bra 	$L__BB0_4;
	and.b32  	%r62, %r37, 2147483640;
	neg.s32 	%r60, %r62;
	add.s32 	%r59, %r1, %r37;
	shl.b32 	%r8, %r37, 3;
	shl.b32 	%r39, %r37, 1;
	add.s32 	%r58, %r1, %r39;
	mad.lo.s32 	%r57, %r37, 3, %r1;
	shl.b32 	%r40, %r37, 2;
	add.s32 	%r56, %r1, %r40;
	mad.lo.s32 	%r55, %r37, 5, %r1;
	mad.lo.s32 	%r54, %r37, 6, %r1;
	mad.lo.s32 	%r53, %r37, 7, %r1;
	mul.wide.u32 	%rd12, %r1, 4;
	add.s64 	%rd64, %rd1, %rd12;
	mul.wide.u32 	%rd13, %r3, 4;
	add.s64 	%rd14, %rd13, %rd2;
	add.s64 	%rd63, %rd14, 16;
	mov.f32 	%f67, 0f00000000;
	mul.wide.u32 	%rd29, %r8, 4;
$L__BB0_3:
	.pragma "nounroll";
	ld.global.f32 	%f17, [%rd63+-16];
	ld.global.f32 	%f18, [%rd64];
	fma.rn.f32 	%f19, %f17, %f18, %f67;
	ld.global.f32 	%f20, [%rd63+-12];
	mul.wide.u32 	%rd15, %r59, 4;
	add.s64 	%rd16, %rd1, %rd15;
	ld.global.f32 	%f21, [%rd16];
	fma.rn.f32 	%f22, %f20, %f21, %f19;
	ld.global.f32 	%f23, [%rd63+-8];
	mul.wide.u32 	%rd17, %r58, 4;
	add.s64 	%rd18, %rd1, %rd17;
	ld.global.f32 	%f24, [%rd18];
	fma.rn.f32 	%f25, %f23, %f24, %f22;
	ld.global.f32 	%f26, [%rd63+-4];
	mul.wide.u32 	%rd19, %r57, 4;
	add.s64 	%rd20, %rd1, %rd19;
	ld.global.f32 	%f27, [%rd20];
	fma.rn.f32 	%f28, %f26, %f27, %f25;
	ld.global.f32 	%f29, [%rd63];
	mul.wide.u32 	%rd21, %r56, 4;
	add.s64 	%rd22, %rd1, %rd21;
	ld.global.f32 	%f30, [%rd22];
	fma.rn.f32 	%f31, %f29, %f30, %f28;
	ld.global.f32 	%f32, [%rd63+4];
	mul.wide.u32 	%rd23, %r55, 4;
	add.s64 	%rd24, %rd1, %rd23;
	ld.global.f32 	%f33, [%rd24];
	fma.rn.f32 	%f34, %f32, %f33, %f31;
	ld.global.f32 	%f35, [%rd63+8];
	mul.wide.u32 	%rd25, %r54, 4;
	add.s64 	%rd26, %rd1, %rd25;
	ld.global.f32 	%f36, [%rd26];
	fma.rn.f32 	%f37, %f35, %f36, %f34;
	ld.global.f32 	%f38, [%rd63+12];
	mul.wide.u32 	%rd27, %r53, 4;
	add.s64 	%rd28, %rd1, %rd27;
	ld.global.f32 	%f39, [%rd28];
	fma.rn.f32 	%f67, %f38, %f39, %f37;
	add.s32 	%r60, %r60, 8;
	add.s32 	%r59, %r59, %r8;
	add.s32 	%r58, %r58, %r8;
	add.s32 	%r57, %r57, %r8;
	add.s32 	%r56, %r56, %r8;
	add.s32 	%r55, %r55, %r8;
	add.s32 	%r54, %r54, %r8;
	add.s32 	%r53, %r53, %r8;
	add.s64 	%rd64, %rd64, %rd29;
	add.s64 	%rd63, %rd63, 32;
	setp.ne.s32 	%p3, %r60, 0;
	@%p3 bra 	$L__BB0_3;
$L__BB0_4:
	setp.eq.s32 	%p4, %r4, 0;
	@%p4 bra 	$L__BB0_12;
	and.b32  	%r32, %r37, 3;
	setp.lt.u32 	%p5, %r4, 4;
	@%p5 bra 	$L__BB0_7;
	add.s32 	%r41, %r62, %r3;
	mul.wide.u32 	%rd30, %r41, 4;
	add.s64 	%rd31, %rd2, %rd30;
	ld.global.f32 	%f41, [%rd31];
	mad.lo.s32 	%r42, %r62, %r37, %r1;
	mul.wide.u32 	%rd32, %r42, 4;
	add.s64 	%rd33, %rd1, %rd32;
	ld.global.f32 	%f42, [%rd33];
	fma.rn.f32 	%f43, %f41, %f42, %f67;
	cvt.u64.u32 	%rd34, %r3;
	cvt.u64.u32 	%rd35, %r62;
	add.s64 	%rd36, %rd35, %rd34;
	shl.b64 	%rd37, %rd36, 2;
	add.s64 	%rd38, %rd2, %rd37;
	ld.global.f32 	%f44, [%rd38+4];
	add.s32 	%r43, %r42, %r37;
	mul.wide.u32 	%rd39, %r43, 4;
	add.s64 	%rd40, %rd1, %rd39;
	ld.global.f32 	%f45, [%rd40];
	fma.rn.f32 	%f46, %f44, %f45, %f43;
	ld.global.f32 	%f47, [%rd38+8];
	add.s32 	%r44, %r43, %r37;
	mul.wide.u32 	%rd41, %r44, 4;
	add.s64 	%rd42, %rd1, %rd41;
	ld.global.f32 	%f48, [%rd42];
	fma.rn.f32 	%f49, %f47, %f48, %f46;
	ld.global.f32 	%f50, [%rd38+12];
	add.s32 	%r45, %r44, %r37;
	mul.wide.u32 	%rd43, %r45, 4;
	add.s64 	%rd44, %rd1, %rd43;
	ld.global.f32 	%f51, [%rd44];
	fma.rn.f32 	%f67, %f50, %f51, %f49;
	add.s32 	%r62, %r62, 4;
$L__BB0_7:
	setp.eq.s32 	%p6, %r32, 0;
	@%p6 bra 	$L__BB0_12;
	setp.eq.s32 	%p7, %r32, 1;
	@%p7 bra 	$L__BB0_10;
	add.s32 	%r46, %r62, %r3;
	mul.wide.u32 	%rd45, %r46, 4;
	add.s64 	%rd46, %rd2, %rd45;
	ld.global.f32 	%f53, [%rd46];
	mad.lo.s32 	%r47, %r62, %r37, %r1;
	mul.wide.u32 	%rd47, %r47, 4;
	add.s64 	%rd48, %rd1, %rd47;
	ld.global.f32 	%f54, [%rd48];
	fma.rn.f32 	%f55, %f53, %f54, %f67;
	cvt.u64.u32 	%rd49, %r3;
	cvt.u64.u32 	%rd50, %r62;
	add.s64 	%rd51, %rd50, %rd49;
	shl.b64 	%rd52, %rd51, 2;
	add.s64 	%rd53, %rd2, %rd52;
	ld.global.f32 	%f56, [%rd53+4];
	add.s32 	%r48, %r47, %r37;
	mul.wide.u32 	%rd54, %r48, 4;
	add.s64 	%rd55, %rd1, %rd54;
	ld.global.f32 	%f57, [%rd55];
	fma.rn.f32 	%f67, %f56, %f57, %f55;
	add.s32 	%r62, %r62, 2;
$L__BB0_10:
	and.b32  	%r49, %r37, 1;
	setp.eq.b32 	%p8, %r49, 1;
	not.pred 	%p9, %p8;
	@%p9 bra 	$L__BB0_12;
	add.s32 	%r50, %r62, %r3;
	mul.wide.u32 	%rd56, %r50, 4;
	add.s64 	%rd57, %rd2, %rd56;
	ld.global.f32 	%f58, [%rd57];
	mad.lo.s32 	%r51, %r62, %r37, %r1;
	mul.wide.u32 	%rd58, %r51, 4;
	add.s64 	%rd59, %rd1, %rd58;
	ld.global.f32 	%f59, [%rd59];
	fma.rn.f32 	%f67, %f58, %f59, %f67;
$L__BB0_12:
	cvta.to.global.u64 	%rd60, %rd9;
	mad.lo.s32 	%r52, %r37, %r2, %r1;
	mul.wide.s32 	%rd61, %r52, 4;
	add.s64 	%rd62, %rd60, %rd61;
	st.global.f32 	[%rd62], %f67;
	ret;

}
	// .globl	_Z28matmul_kernel_gpu_multiblockPfS_S_i
.visible .entry _Z28matmul_kernel_gpu_multiblockPfS_S_i(
	.param .u64 .ptr .align 1 _Z28matmul_kernel_gpu_multiblockPfS_S_i_param_0,
	.param .u64 .ptr .align 1 _Z28matmul_kernel_gpu_multiblockPfS_S_i_param_1,
	.param .u64 .ptr .align 1 _Z28matmul_kernel_gpu_multiblockPfS_S_i_param_2,
	.param .u32 _Z28matmul_kernel_gpu_multiblockPfS_S_i_param_3
)
{


	ret;

}


// ===== COMPILED SASS (sm_100) =====

	.target	sm_100

	.elftype	@"ET_EXEC"


//--------------------- .note.nv.tkinfo           --------------------------
	.section	.note.nv.tkinfo,"",@"SHT_NOTE"
	.sectionflags	@"SHF_NOTE_NV_TKINFO"
	.tkinfo
        /*0018*/ 	.word	0x00000002
        /*0030*/ 	.string	""
        /*0030*/ 	.string	"ptxas"
        /*0030*/ 	.string	"Cuda compilation tools, release 13.0, V13.0.88"
        /*0030*/ 	.string	"Build cuda_13.0.r13.0/compiler.36424714_0"
        /*0030*/ 	.string	"-arch sm_100 -m 64 "



//--------------------- .note.nv.cuinfo           --------------------------
	.section	.note.nv.cuinfo,"",@"SHT_NOTE"
	.sectionflags	@"SHF_NOTE_NV_CUINFO"
        /*0018*/ 	.short	0x0002
        /*001a*/ 	.short	0x0064
        /*001c*/ 	.short	0x0082
	.zero		2


//--------------------- .nv.info                  --------------------------
	.section	.nv.info,"",@"SHT_CUDA_INFO"
	.align	4


	//----- nvinfo : EIATTR_REGCOUNT
	.align		4
        /*0000*/ 	.byte	0x04, 0x2f
        /*0002*/ 	.short	(.L_1 - .L_0)
	.align		4
.L_0:
        /*0004*/ 	.word	index@(_Z17matmul_kernel_gpuPfS_S_i)
        /*0008*/ 	.word	0x00000020


	//----- nvinfo : EIATTR_FRAME_SIZE
	.align		4
.L_1:
        /*000c*/ 	.byte	0x04, 0x11
        /*000e*/ 	.short	(.L_3 - .L_2)
	.align		4
.L_2:
        /*0010*/ 	.word	index@(_Z17matmul_kernel_gpuPfS_S_i)
        /*0014*/ 	.word	0x00000000


	//----- nvinfo : EIATTR_REGCOUNT
	.align		4
.L_3:
        /*0018*/ 	.byte	0x04, 0x2f
        /*001a*/ 	.short	(.L_5 - .L_4)
	.align		4
.L_4:
        /*001c*/ 	.word	index@(_Z28matmul_kernel_gpu_multiblockPfS_S_i)
        /*0020*/ 	.word	0x00000004


	//----- nvinfo : EIATTR_FRAME_SIZE
	.align		4
.L_5:
        /*0024*/ 	.byte	0x04, 0x11
        /*0026*/ 	.short	(.L_7 - .L_6)
	.align		4
.L_6:
        /*0028*/ 	.word	index@(_Z28matmul_kernel_gpu_multiblockPfS_S_i)
        /*002c*/ 	.word	0x00000000


	//----- nvinfo : EIATTR_MIN_STACK_SIZE
	.align		4
.L_7:
        /*0030*/ 	.byte	0x04, 0x12
        /*0032*/ 	.short	(.L_9 - .L_8)
	.align		4
.L_8:
        /*0034*/ 	.word	index@(_Z28matmul_kernel_gpu_multiblockPfS_S_i)
        /*0038*/ 	.word	0x00000000


	//----- nvinfo : EIATTR_MIN_STACK_SIZE
	.align		4
.L_9:
        /*003c*/ 	.byte	0x04, 0x12
        /*003e*/ 	.short	(.L_11 - .L_10)
	.align		4
.L_10:
        /*0040*/ 	.word	index@(_Z17matmul_kernel_gpuPfS_S_i)
        /*0044*/ 	.word	0x00000000
.L_11:


//--------------------- .nv.compat                --------------------------
	.section	.nv.compat,"",@"SHT_CUDA_COMPAT_INFO"
	.align	4
        /*0000*/ 	.byte	0x02, 0x09, 0x00, 0x00, 0x02, 0x02, 0x01, 0x00, 0x02, 0x05, 0x05, 0x00, 0x03, 0x07, 0x01, 0x01
        /*0010*/ 	.byte	0x02, 0x03, 0x00, 0x00, 0x02, 0x06, 0x01, 0x00, 0x04, 0x0b, 0x08, 0x00, 0x09, 0x00, 0x00, 0x00
        /*0020*/ 	.byte	0x00, 0x00, 0x00, 0x00


//--------------------- .nv.info._Z28matmul_kernel_gpu_multiblockPfS_S_i --------------------------
	.section	.nv.info._Z28matmul_kernel_gpu_multiblockPfS_S_i,"",@"SHT_CUDA_INFO"
	.sectionflags	@""
	.align	4


	//----- nvinfo : EIATTR_CUDA_API_VERSION
	.align		4
        /*0000*/ 	.byte	0x04, 0x37
        /*0002*/ 	.short	(.L_13 - .L_12)
.L_12:
        /*0004*/ 	.word	0x00000082


	//----- nvinfo : EIATTR_KPARAM_INFO
	.align		4
.L_13:
        /*0008*/ 	.byte	0x04, 0x17
        /*000a*/ 	.short	(.L_15 - .L_14)
.L_14:
        /*000c*/ 	.word	0x00000000
        /*0010*/ 	.short	0x0003
        /*0012*/ 	.short	0x0018
        /*0014*/ 	.byte	0x00, 0xf0, 0x11, 0x00


	//----- nvinfo : EIATTR_KPARAM_INFO
	.align		4
.L_15:
        /*0018*/ 	.byte	0x04, 0x17
        /*001a*/ 	.short	(.L_17 - .L_16)
.L_16:
        /*001c*/ 	.word	0x00000000
        /*0020*/ 	.short	0x0002
        /*0022*/ 	.short	0x0010
        /*0024*/ 	.byte	0x00, 0xf5, 0x21, 0x00


	//----- nvinfo : EIATTR_KPARAM_INFO
	.align		4
.L_17:
        /*0028*/ 	.byte	0x04, 0x17
        /*002a*/ 	.short	(.L_19 - .L_18)
.L_18:
        /*002c*/ 	.word	0x00000000
        /*0030*/ 	.short	0x0001
        /*0032*/ 	.short	0x0008
        /*0034*/ 	.byte	0x00, 0xf5, 0x21, 0x00


	//----- nvinfo : EIATTR_KPARAM_INFO
	.align		4
.L_19:
        /*0038*/ 	.byte	0x04, 0x17
        /*003a*/ 	.short	(.L_21 - .L_20)
.L_20:
        /*003c*/ 	.word	0x00000000
        /*0040*/ 	.short	0x0000
        /*0042*/ 	.short	0x0000
        /*0044*/ 	.byte	0x00, 0xf5, 0x21, 0x00


	//----- nvinfo : EIATTR_SPARSE_MMA_MASK
	.align		4
.L_21:
        /*0048*/ 	.byte	0x03, 0x50
        /*004a*/ 	.short	0x0000


	//----- nvinfo : EIATTR_MAXREG_COUNT
	.align		4
        /*004c*/ 	.byte	0x03, 0x1b
        /*004e*/ 	.short	0x00ff


	//----- nvinfo : EIATTR_MERCURY_ISA_VERSION
	.align		4
        /*0050*/ 	.byte	0x03, 0x5f
        /*0052*/ 	.short	0x0101


	//----- nvinfo : EIATTR_VRC_CTA_INIT_COUNT
	.align		4
        /*0054*/ 	.byte	0x02, 0x4a
	.zero		1
	.zero		1


	//----- nvinfo : EIATTR_EXIT_INSTR_OFFSETS
	.align		4
        /*0058*/ 	.byte	0x04, 0x1c
        /*005a*/ 	.short	(.L_23 - .L_22)


	//   ....[0]....
.L_22:
        /*005c*/ 	.word	0x00000010


	//----- nvinfo : EIATTR_CBANK_PARAM_SIZE
	.align		4
.L_23:
        /*0060*/ 	.byte	0x03, 0x19
        /*0062*/ 	.short	0x001c


	//----- nvinfo : EIATTR_PARAM_CBANK
	.align		4
        /*0064*/ 	.byte	0x04, 0x0a
        /*0066*/ 	.short	(.L_25 - .L_24)
	.align		4
.L_24:
        /*0068*/ 	.word	index@(.nv.constant0._Z28matmul_kernel_gpu_multiblockPfS_S_i)
        /*006c*/ 	.short	0x0380
        /*006e*/ 	.short	0x001c


	//----- nvinfo : EIATTR_SW_WAR
	.align		4
.L_25:
        /*0070*/ 	.byte	0x04, 0x36
        /*0072*/ 	.short	(.L_27 - .L_26)
.L_26:
        /*0074*/ 	.word	0x00000008
.L_27:


//--------------------- .nv.info._Z17matmul_kernel_gpuPfS_S_i --------------------------
	.section	.nv.info._Z17matmul_kernel_gpuPfS_S_i,"",@"SHT_CUDA_INFO"
	.sectionflags	@""
	.align	4


	//----- nvinfo : EIATTR_CUDA_API_VERSION
	.align		4
        /*0000*/ 	.byte	0x04, 0x37
        /*0002*/ 	.short	(.L_29 - .L_28)
.L_28:
        /*0004*/ 	.word	0x00000082


	//----- nvinfo : EIATTR_KPARAM_INFO
	.align		4
.L_29:
        /*0008*/ 	.byte	0x04, 0x17
        /*000a*/ 	.short	(.L_31 - .L_30)
.L_30:
        /*000c*/ 	.word	0x00000000
        /*0010*/ 	.short	0x0003
        /*0012*/ 	.short	0x0018
        /*0014*/ 	.byte	0x00, 0xf0, 0x11, 0x00


	//----- nvinfo : EIATTR_KPARAM_INFO
	.align		4
.L_31:
        /*0018*/ 	.byte	0x04, 0x17
        /*001a*/ 	.short	(.L_33 - .L_32)
.L_32:
        /*001c*/ 	.word	0x00000000
        /*0020*/ 	.short	0x0002
        /*0022*/ 	.short	0x0010
        /*0024*/ 	.byte	0x00, 0xf5, 0x21, 0x00


	//----- nvinfo : EIATTR_KPARAM_INFO
	.align		4
.L_33:
        /*0028*/ 	.byte	0x04, 0x17
        /*002a*/ 	.short	(.L_35 - .L_34)
.L_34:
        /*002c*/ 	.word	0x00000000
        /*0030*/ 	.short	0x0001
        /*0032*/ 	.short	0x0008
        /*0034*/ 	.byte	0x00, 0xf5, 0x21, 0x00


	//----- nvinfo : EIATTR_KPARAM_INFO
	.align		4
.L_35:
        /*0038*/ 	.byte	0x04, 0x17
        /*003a*/ 	.short	(.L_37 - .L_36)
.L_36:
        /*003c*/ 	.word	0x00000000
        /*0040*/ 	.short	0x0000
        /*0042*/ 	.short	0x0000
        /*0044*/ 	.byte	0x00, 0xf5, 0x21, 0x00


	//----- nvinfo : EIATTR_SPARSE_MMA_MASK
	.align		4
.L_37:
        /*0048*/ 	.byte	0x03, 0x50
        /*004a*/ 	.short	0x0000


	//----- nvinfo : EIATTR_MAXREG_COUNT
	.align		4
        /*004c*/ 	.byte	0x03, 0x1b
        /*004e*/ 	.short	0x00ff


	//----- nvinfo : EIATTR_MERCURY_ISA_VERSION
	.align		4
        /*0050*/ 	.byte	0x03, 0x5f
        /*0052*/ 	.short	0x0101


	//----- nvinfo : EIATTR_VRC_CTA_INIT_COUNT
	.align		4
        /*0054*/ 	.byte	0x02, 0x4a
	.zero		1
	.zero		1


	//----- nvinfo : EIATTR_EXIT_INSTR_OFFSETS
	.align		4
        /*0058*/ 	.byte	0x04, 0x1c
        /*005a*/ 	.short	(.L_39 - .L_38)


	//   ....[0]....
.L_38:
        /*005c*/ 	.word	0x00000960


	//----- nvinfo : EIATTR_CBANK_PARAM_SIZE
	.align		4
.L_39:
        /*0060*/ 	.byte	0x03, 0x19
        /*0062*/ 	.short	0x001c


	//----- nvinfo : EIATTR_PARAM_CBANK
	.align		4
        /*0064*/ 	.byte	0x04, 0x0a
        /*0066*/ 	.short	(.L_41 - .L_40)
	.align		4
.L_40:
        /*0068*/ 	.word	index@(.nv.constant0._Z17matmul_kernel_gpuPfS_S_i)
        /*006c*/ 	.short	0x0380
        /*006e*/ 	.short	0x001c


	//----- nvinfo : EIATTR_SW_WAR
	.align		4
.L_41:
        /*0070*/ 	.byte	0x04, 0x36
        /*0072*/ 	.short	(.L_43 - .L_42)
.L_42:
        /*0074*/ 	.word	0x00000008
.L_43:


//--------------------- .nv.callgraph             --------------------------
	.section	.nv.callgraph,"",@"SHT_CUDA_CALLGRAPH"
	.align	4
	.sectionentsize	8
	.align		4
        /*0000*/ 	.word	0x00000000
	.align		4
        /*0004*/ 	.word	0xffffffff
	.align		4
        /*0008*/ 	.word	0x00000000
	.align		4
        /*000c*/ 	.word	0xfffffffe
	.align		4
        /*0010*/ 	.word	0x00000000
	.align		4
        /*0014*/ 	.word	0xfffffffd
	.align		4
        /*0018*/ 	.word	0x00000000
	.align		4
        /*001c*/ 	.word	0xfffffffc


//--------------------- .text._Z28matmul_kernel_gpu_multiblockPfS_S_i --------------------------
	.section	.text._Z28matmul_kernel_gpu_multiblockPfS_S_i,"ax",@progbits
	.align	128
        .global         _Z28matmul_kernel_gpu_multiblockPfS_S_i
        .type           _Z28matmul_kernel_gpu_multiblockPfS_S_i,@function
        .size           _Z28matmul_kernel_gpu_multiblockPfS_S_i,(.L_x_6 - _Z28matmul_kernel_gpu_multiblockPfS_S_i)
        .other          _Z28matmul_kernel_gpu_multiblockPfS_S_i,@"STO_CUDA_ENTRY STV_DEFAULT"
_Z28matmul_kernel_gpu_multiblockPfS_S_i:
.text._Z28matmul_kernel_gpu_multiblockPfS_S_i:
[----:B------:R-:W-:Y:S01]  /*0000*/  LDC R1, c[0x0][0x37c] ;  /* 0x0000df00ff017b82 */ /* 0x000fe20000000800 */
[----:B------:R-:W-:Y:S05]  /*0010*/  EXIT ;  /* 0x000000000000794d */ /* 0x000fea0003800000 */
.L_x_0:
[----:B------:R-:W-:-:S00]  /*0020*/  BRA `(.L_x_0) ;  /* 0xfffffffc00fc7947 */ /* 0x000fc0000383ffff */
[----:B------:R-:W-:-:S00]  /*0030*/  NOP ;  /* 0x0000000000007918 */ /* 0x000fc00000000000 */
        /* <DEDUP_REMOVED lines=12> */
.L_x_6:


//--------------------- .text._Z17matmul_kernel_gpuPfS_S_i --------------------------
	.section	.text._Z17matmul_kernel_gpuPfS_S_i,"ax",@progbits
	.align	128
        .global         _Z17matmul_kernel_gpuPfS_S_i
        .type           _Z17matmul_kernel_gpuPfS_S_i,@function
        .size           _Z17matmul_kernel_gpuPfS_S_i,(.L_x_7 - _Z17matmul_kernel_gpuPfS_S_i)
        .other          _Z17matmul_kernel_gpuPfS_S_i,@"STO_CUDA_ENTRY STV_DEFAULT"
_Z17matmul_kernel_gpuPfS_S_i:
.text._Z17matmul_kernel_gpuPfS_S_i:
[----:B------:R-:W-:Y:S08]  /*0000*/  LDC R1, c[0x0][0x37c] ;  /* 0x0000df00ff017b82 */ /* 0x000ff00000000800 */
[----:B------:R-:W0:Y:S01]  /*0010*/  LDC R0, c[0x0][0x398] ;  /* 0x0000e600ff007b82 */ /* 0x000e220000000800 */
[----:B------:R-:W1:Y:S01]  /*0020*/  S2R R3, SR_TID.X ;  /* 0x0000000000037919 */ /* 0x000e620000002100 */
[----:B------:R-:W2:Y:S01]  /*0030*/  LDCU.64 UR4, c[0x0][0x358] ;  /* 0x00006b00ff0477ac */ /* 0x000ea20008000a00 */
[----:B------:R-:W-:Y:S01]  /*0040*/  HFMA2 R20, -RZ, RZ, 0, 0 ;  /* 0x00000000ff147431 */ /* 0x000fe200000001ff */
[----:B------:R-:W3:Y:S01]  /*0050*/  S2R R5, SR_TID.Y ;  /* 0x0000000000057919 */ /* 0x000ee20000002200 */
[----:B0-----:R-:W-:-:S13]  /*0060*/  ISETP.GE.AND P0, PT, R0, 0x1, PT ;  /* 0x000000010000780c */ /* 0x001fda0003f06270 */
[----:B-123--:R-:W-:Y:S05]  /*0070*/  @!P0 BRA `(.L_x_1) ;  /* 0x0000000800288947 */ /* 0x00efea0003800000 */
[C---:B------:R-:W-:Y:S01]  /*0080*/  ISETP.GE.U32.AND P1, PT, R0.reuse, 0x8, PT ;  /* 0x000000080000780c */ /* 0x040fe20003f26070 */
[----:B------:R-:W-:Y:S01]  /*0090*/  IMAD R6, R5, R0, RZ ;  /* 0x0000000005067224 */ /* 0x000fe200078e02ff */
[----:B------:R-:W-:Y:S02]  /*00a0*/  LOP3.LUT R4, R0, 0x7, RZ, 0xc0, !PT ;  /* 0x0000000700047812 */ /* 0x000fe400078ec0ff */
[----:B------:R-:W-:Y:S02]  /*00b0*/  MOV R20, RZ ;  /* 0x000000ff00147202 */ /* 0x000fe40000000f00 */
[----:B------:R-:W-:Y:S02]  /*00c0*/  ISETP.NE.AND P0, PT, R4, RZ, PT ;  /* 0x000000ff0400720c */ /* 0x000fe40003f05270 */
[----:B------:R-:W-:-:S05]  /*00d0*/  MOV R7, RZ ;  /* 0x000000ff00077202 */ /* 0x000fca0000000f00 */
[----:B------:R-:W-:Y:S06]  /*00e0*/  @!P1 BRA `(.L_x_2) ;  /* 0x0000000000fc9947 */ /* 0x000fec0003800000 */
[----:B------:R-:W0:Y:S01]  /*00f0*/  LDC.64 R8, c[0x0][0x380] ;  /* 0x0000e000ff087b82 */ /* 0x000e220000000a00 */
[C---:B------:R-:W-:Y:S01]  /*0100*/  LOP3.LUT R7, R0.reuse, 0x7ffffff8, RZ, 0xc0, !PT ;  /* 0x7ffffff800077812 */ /* 0x040fe200078ec0ff */
[C-C-:B------:R-:W-:Y:S01]  /*0110*/  IMAD R11, R0.reuse, 0x3, R3.reuse ;  /* 0x00000003000b7824 */ /* 0x140fe200078e0203 */
[----:B------:R-:W-:Y:S01]  /*0120*/  IADD3 R2, PT, PT, R3, R0, RZ ;  /* 0x0000000003027210 */ /* 0x000fe20007ffe0ff */
[C-C-:B------:R-:W-:Y:S01]  /*0130*/  IMAD R29, R0.reuse, 0x5, R3.reuse ;  /* 0x00000005001d7824 */ /* 0x140fe200078e0203 */
[C---:B------:R-:W-:Y:S01]  /*0140*/  SHF.L.U32 R10, R0.reuse, 0x3, RZ ;  /* 0x00000003000a7819 */ /* 0x040fe200000006ff */
[C-C-:B------:R-:W-:Y:S01]  /*0150*/  IMAD R26, R0.reuse, 0x6, R3.reuse ;  /* 0x00000006001a7824 */ /* 0x140fe200078e0203 */
[C---:B------:R-:W-:Y:S01]  /*0160*/  LEA R27, R0.reuse, R3, 0x2 ;  /* 0x00000003001b7211 */ /* 0x040fe200078e10ff */
[----:B------:R-:W1:Y:S01]  /*0170*/  LDC.64 R12, c[0x0][0x388] ;  /* 0x0000e200ff0c7b82 */ /* 0x000e620000000a00 */
[----:B------:R-:W-:Y:S01]  /*0180*/  IMAD R28, R0, 0x7, R3 ;  /* 0x00000007001c7824 */ /* 0x000fe200078e0203 */
[----:B------:R-:W-:Y:S01]  /*0190*/  MOV R20, RZ ;  /* 0x000000ff00147202 */ /* 0x000fe20000000f00 */
[----:B0-----:R-:W-:-:S03]  /*01a0*/  IMAD.WIDE.U32 R8, R6, 0x4, R8 ;  /* 0x0000000406087825 */ /* 0x001fc600078e0008 */
[----:B------:R-:W-:Y:S01]  /*01b0*/  IADD3 R19, P1, PT, R8, 0x10, RZ ;  /* 0x0000001008137810 */ /* 0x000fe20007f3e0ff */
[----:B------:R-:W-:Y:S02]  /*01c0*/  IMAD.MOV R8, RZ, RZ, -R7 ;  /* 0x000000ffff087224 */ /* 0x000fe400078e0a07 */
[----:B-1----:R-:W-:Y:S01]  /*01d0*/  IMAD.WIDE.U32 R16, R3, 0x4, R12 ;  /* 0x0000000403107825 */ /* 0x002fe200078e000c */
[----:B------:R-:W-:Y:S02]  /*01e0*/  IADD3.X R22, PT, PT, RZ, R9, RZ, P1, !PT ;  /* 0x00000009ff167210 */ /* 0x000fe40000ffe4ff */
[----:B------:R-:W-:-:S07]  /*01f0*/  LEA R9, R0, R3, 0x1 ;  /* 0x0000000300097211 */ /* 0x000fce00078e08ff */
.L_x_3:
[----:B------:R-:W-:Y:S02]  /*0200*/  MOV R14, R19 ;  /* 0x00000013000e7202 */ /* 0x000fe40000000f00 */
[----:B------:R-:W-:Y:S01]  /*0210*/  MOV R15, R22 ;  /* 0x00000016000f7202 */ /* 0x000fe20000000f00 */
[--C-:B------:R-:W-:Y:S01]  /*0220*/  IMAD.WIDE.U32 R18, R2, 0x4, R12.reuse ;  /* 0x0000000402127825 */ /* 0x100fe200078e000c */
[----:B------:R-:W2:Y:S04]  /*0230*/  LDG.E R22, desc[UR4][R16.64] ;  /* 0x0000000410167981 */ /* 0x000ea8000c1e1900 */
[----:B------:R-:W2:Y:S04]  /*0240*/  LDG.E R21, desc[UR4][R14.64+-0x10] ;  /* 0xfffff0040e157981 */ /* 0x000ea8000c1e1900 */
[----:B------:R-:W3:Y:S04]  /*0250*/  LDG.E R18, desc[UR4][R18.64] ;  /* 0x0000000412127981 */ /* 0x000ee8000c1e1900 */
[----:B------:R-:W3:Y:S01]  /*0260*/  LDG.E R23, desc[UR4][R14.64+-0xc] ;  /* 0xfffff4040e177981 */ /* 0x000ee2000c1e1900 */
[----:B------:R-:W-:-:S06]  /*0270*/  IMAD.WIDE.U32 R24, R9, 0x4, R12 ;  /* 0x0000000409187825 */ /* 0x000fcc00078e000c */
[----:B------:R-:W4:Y:S04]  /*0280*/  LDG.E R24, desc[UR4][R24.64] ;  /* 0x0000000418187981 */ /* 0x000f28000c1e1900 */
[----:B------:R-:W5:Y:S01]  /*0290*/  LDG.E R25, desc[UR4][R14.64+0x4] ;  /* 0x000004040e197981 */ /* 0x000f62000c1e1900 */
[----:B--2---:R-:W-:-:S03]  /*02a0*/  FFMA R20, R21, R22, R20 ;  /* 0x0000001615147223 */ /* 0x004fc60000000014 */
[----:B------:R-:W4:Y:S01]  /*02b0*/  LDG.E R21, desc[UR4][R14.64+-0x8] ;  /* 0xfffff8040e157981 */ /* 0x000f22000c1e1900 */
[----:B---3--:R-:W-:Y:S01]  /*02c0*/  FFMA R20, R23, R18, R20 ;  /* 0x0000001217147223 */ /* 0x008fe20000000014 */
[----:B------:R-:W-:-:S06]  /*02d0*/  IMAD.WIDE.U32 R22, R11, 0x4, R12 ;  /* 0x000000040b167825 */ /* 0x000fcc00078e000c */
[----:B------:R-:W2:Y:S04]  /*02e0*/  LDG.E R22, desc[UR4][R22.64] ;  /* 0x0000000416167981 */ /* 0x000ea8000c1e1900 */
[----:B------:R-:W2:Y:S01]  /*02f0*/  LDG.E R23, desc[UR4][R14.64+-0x4] ;  /* 0xfffffc040e177981 */ /* 0x000ea2000c1e1900 */
[----:B------:R-:W-:-:S06]  /*0300*/  IMAD.WIDE.U32 R18, R27, 0x4, R12 ;  /* 0x000000041b127825 */ /* 0x000fcc00078e000c */
[----:B------:R-:W3:Y:S04]  /*0310*/  LDG.E R18, desc[UR4][R18.64] ;  /* 0x0000000412127981 */ /* 0x000ee8000c1e1900 */
[----:B------:R-:W3:Y:S01]  /*0320*/  LDG.E R19, desc[UR4][R14.64] ;  /* 0x000000040e137981 */ /* 0x000ee2000c1e1900 */
[----:B----4-:R-:W-:-:S04]  /*0330*/  FFMA R20, R21, R24, R20 ;  /* 0x0000001815147223 */ /* 0x010fc80000000014 */
[----:B--2---:R-:W-:Y:S01]  /*0340*/  FFMA R22, R23, R22, R20 ;  /* 0x0000001617167223 */ /* 0x004fe20000000014 */
[----:B------:R-:W-:-:S06]  /*0350*/  IMAD.WIDE.U32 R20, R29, 0x4, R12 ;  /* 0x000000041d147825 */ /* 0x000fcc00078e000c */
[----:B------:R-:W5:Y:S01]  /*0360*/  LDG.E R20, desc[UR4][R20.64] ;  /* 0x0000000414147981 */ /* 0x000f62000c1e1900 */
[----:B---3--:R-:W-:Y:S01]  /*0370*/  FFMA R24, R19, R18, R22 ;  /* 0x0000001213187223 */ /* 0x008fe20000000016 */
[----:B------:R-:W-:Y:S02]  /*0380*/  IMAD.WIDE.U32 R22, R26, 0x4, R12 ;  /* 0x000000041a167825 */ /* 0x000fe400078e000c */
[----:B------:R-:W2:Y:S04]  /*0390*/  LDG.E R19, desc[UR4][R14.64+0x8] ;  /* 0x000008040e137981 */ /* 0x000ea8000c1e1900 */
[----:B------:R-:W3:Y:S04]  /*03a0*/  LDG.E R21, desc[UR4][R14.64+0xc] ;  /* 0x00000c040e157981 */ /* 0x000ee8000c1e1900 */
[----:B------:R-:W2:Y:S01]  /*03b0*/  LDG.E R22, desc[UR4][R22.64] ;  /* 0x0000000416167981 */ /* 0x000ea2000c1e1900 */
[----:B-----5:R-:W-:Y:S01]  /*03c0*/  FFMA R18, R25, R20, R24 ;  /* 0x0000001419127223 */ /* 0x020fe20000000018 */
[----:B------:R-:W-:-:S06]  /*03d0*/  IMAD.WIDE.U32 R24, R28, 0x4, R12 ;  /* 0x000000041c187825 */ /* 0x000fcc00078e000c */
[----:B------:R-:W3:Y:S01]  /*03e0*/  LDG.E R24, desc[UR4][R24.64] ;  /* 0x0000000418187981 */ /* 0x000ee2000c1e1900 */
[----:B------:R-:W-:Y:S01]  /*03f0*/  IADD3 R8, PT, PT, R8, 0x8, RZ ;  /* 0x0000000808087810 */ /* 0x000fe20007ffe0ff */
[----:B--2---:R-:W-:Y:S01]  /*0400*/  FFMA R18, R19, R22, R18 ;  /* 0x0000001613127223 */ /* 0x004fe20000000012 */
[----:B------:R-:W-:-:S04]  /*0410*/  IADD3 R19, P1, PT, R14, 0x20, RZ ;  /* 0x000000200e137810 */ /* 0x000fc80007f3e0ff */
[----:B------:R-:W-:Y:S02]  /*0420*/  IADD3.X R22, PT, PT, RZ, R15, RZ, P1, !PT ;  /* 0x0000000fff167210 */ /* 0x000fe40000ffe4ff */
[----:B------:R-:W-:Y:S01]  /*0430*/  ISETP.NE.AND P1, PT, R8, RZ, PT ;  /* 0x000000ff0800720c */ /* 0x000fe20003f25270 */
[C---:B------:R-:W-:Y:S01]  /*0440*/  IMAD.IADD R11, R10.reuse, 0x1, R11 ;  /* 0x000000010a0b7824 */ /* 0x040fe200078e020b */
[C---:B------:R-:W-:Y:S01]  /*0450*/  IADD3 R2, PT, PT, R10.reuse, R2, RZ ;  /* 0x000000020a027210 */ /* 0x040fe20007ffe0ff */
[C---:B------:R-:W-:Y:S01]  /*0460*/  IMAD.WIDE.U32 R16, R10.reuse, 0x4, R16 ;  /* 0x000000040a107825 */ /* 0x040fe200078e0010 */
[C---:B------:R-:W-:Y:S02]  /*0470*/  IADD3 R9, PT, PT, R10.reuse, R9, RZ ;  /* 0x000000090a097210 */ /* 0x040fe40007ffe0ff */
[C---:B------:R-:W-:Y:S02]  /*0480*/  IADD3 R27, PT, PT, R10.reuse, R27, RZ ;  /* 0x0000001b0a1b7210 */ /* 0x040fe40007ffe0ff */
[----:B------:R-:W-:-:S02]  /*0490*/  IADD3 R29, PT, PT, R10, R29, RZ ;  /* 0x0000001d0a1d7210 */ /* 0x000fc40007ffe0ff */
[C---:B------:R-:W-:Y:S02]  /*04a0*/  IADD3 R26, PT, PT, R10.reuse, R26, RZ ;  /* 0x0000001a0a1a7210 */ /* 0x040fe40007ffe0ff */
[----:B------:R-:W-:Y:S01]  /*04b0*/  IADD3 R28, PT, PT, R10, R28, RZ ;  /* 0x0000001c0a1c7210 */ /* 0x000fe20007ffe0ff */
[----:B---3--:R-:W-:Y:S01]  /*04c0*/  FFMA R20, R21, R24, R18 ;  /* 0x0000001815147223 */ /* 0x008fe20000000012 */
[----:B------:R-:W-:Y:S06]  /*04d0*/  @P1 BRA `(.L_x_3) ;  /* 0xfffffffc00481947 */ /* 0x000fec000383ffff */
.L_x_2:
[----:B------:R-:W-:Y:S05]  /*04e0*/  @!P0 BRA `(.L_x_1) ;  /* 0x00000004000c8947 */ /* 0x000fea0003800000 */
[----:B------:R-:W-:Y:S02]  /*04f0*/  ISETP.GE.U32.AND P1, PT, R4, 0x4, PT ;  /* 0x000000040400780c */ /* 0x000fe40003f26070 */
[----:B------:R-:W-:-:S04]  /*0500*/  LOP3.LUT R2, R0, 0x3, RZ, 0xc0, !PT ;  /* 0x0000000300027812 */ /* 0x000fc800078ec0ff */
[----:B------:R-:W-:-:S07]  /*0510*/  ISETP.NE.AND P0, PT, R2, RZ, PT ;  /* 0x000000ff0200720c */ /* 0x000fce0003f05270 */
[----:B------:R-:W-:Y:S06]  /*0520*/  @!P1 BRA `(.L_x_4) ;  /* 0x0000000000789947 */ /* 0x000fec0003800000 */
[----:B------:R-:W0:Y:S01]  /*0530*/  LDC.64 R16, c[0x0][0x380] ;  /* 0x0000e000ff107b82 */ /* 0x000e220000000a00 */
[----:B------:R-:W1:Y:S01]  /*0540*/  LDCU.64 UR6, c[0x0][0x380] ;  /* 0x00007000ff0677ac */ /* 0x000e620008000a00 */
[-C--:B------:R-:W-:Y:S01]  /*0550*/  IMAD R15, R7, R0.reuse, R3 ;  /* 0x00000000070f7224 */ /* 0x080fe200078e0203 */
[CC--:B------:R-:W-:Y:S02]  /*0560*/  IADD3 R11, PT, PT, R6.reuse, R7.reuse, RZ ;  /* 0x00000007060b7210 */ /* 0x0c0fe40007ffe0ff */
[----:B------:R-:W-:Y:S02]  /*0570*/  IADD3 R4, P1, PT, R6, R7, RZ ;  /* 0x0000000706047210 */ /* 0x000fe40007f3e0ff */
[----:B------:R-:W-:Y:S01]  /*0580*/  IADD3 R19, PT, PT, R15, R0, RZ ;  /* 0x000000000f137210 */ /* 0x000fe20007ffe0ff */
[----:B------:R-:W2:Y:S04]  /*0590*/  LDC.64 R8, c[0x0][0x388] ;  /* 0x0000e200ff087b82 */ /* 0x000ea80000000a00 */
[----:B------:R-:W-:-:S02]  /*05a0*/  IMAD.IADD R21, R19, 0x1, R0 ;  /* 0x0000000113157824 */ /* 0x000fc400078e0200 */
[----:B0-----:R-:W-:Y:S01]  /*05b0*/  IMAD.WIDE.U32 R16, R11, 0x4, R16 ;  /* 0x000000040b107825 */ /* 0x001fe200078e0010 */
[----:B------:R-:W-:Y:S02]  /*05c0*/  IADD3.X R11, PT, PT, RZ, RZ, RZ, P1, !PT ;  /* 0x000000ffff0b7210 */ /* 0x000fe40000ffe4ff */
[----:B-1----:R-:W-:-:S03]  /*05d0*/  LEA R10, P1, R4, UR6, 0x2 ;  /* 0x00000006040a7c11 */ /* 0x002fc6000f8210ff */
[----:B------:R-:W3:Y:S01]  /*05e0*/  LDG.E R17, desc[UR4][R16.64] ;  /* 0x0000000410117981 */ /* 0x000ee2000c1e1900 */
[----:B------:R-:W-:Y:S01]  /*05f0*/  LEA.HI.X R11, R4, UR7, R11, 0x2, P1 ;  /* 0x00000007040b7c11 */ /* 0x000fe200088f140b */
[----:B--2---:R-:W-:-:S04]  /*0600*/  IMAD.WIDE.U32 R14, R15, 0x4, R8 ;  /* 0x000000040f0e7825 */ /* 0x004fc800078e0008 */
[--C-:B------:R-:W-:Y:S01]  /*0610*/  IMAD.WIDE.U32 R12, R19, 0x4, R8.reuse ;  /* 0x00000004130c7825 */ /* 0x100fe200078e0008 */
[----:B------:R-:W2:Y:S03]  /*0620*/  LDG.E R4, desc[UR4][R10.64+0x4] ;  /* 0x000004040a047981 */ /* 0x000ea6000c1e1900 */
[C---:B------:R-:W-:Y:S01]  /*0630*/  IMAD.WIDE.U32 R18, R21.reuse, 0x4, R8 ;  /* 0x0000000415127825 */ /* 0x040fe200078e0008 */
[----:B------:R-:W3:Y:S01]  /*0640*/  LDG.E R14, desc[UR4][R14.64] ;  /* 0x000000040e0e7981 */ /* 0x000ee2000c1e1900 */
[----:B------:R-:W-:-:S03]  /*0650*/  IADD3 R21, PT, PT, R21, R0, RZ ;  /* 0x0000000015157210 */ /* 0x000fc60007ffe0ff */
[----:B------:R-:W2:Y:S02]  /*0660*/  LDG.E R12, desc[UR4][R12.64] ;  /* 0x000000040c0c7981 */ /* 0x000ea4000c1e1900 */
[----:B------:R-:W-:Y:S02]  /*0670*/  IMAD.WIDE.U32 R8, R21, 0x4, R8 ;  /* 0x0000000415087825 */ /* 0x000fe400078e0008 */
[----:B------:R-:W4:Y:S04]  /*0680*/  LDG.E R18, desc[UR4][R18.64] ;  /* 0x0000000412127981 */ /* 0x000f28000c1e1900 */
[----:B------:R-:W4:Y:S04]  /*0690*/  LDG.E R21, desc[UR4][R10.64+0x8] ;  /* 0x000008040a157981 */ /* 0x000f28000c1e1900 */
[----:B------:R-:W5:Y:S04]  /*06a0*/  LDG.E R23, desc[UR4][R10.64+0xc] ;  /* 0x00000c040a177981 */ /* 0x000f68000c1e1900 */
[----:B------:R-:W5:Y:S01]  /*06b0*/  LDG.E R8, desc[UR4][R8.64] ;  /* 0x0000000408087981 */ /* 0x000f62000c1e1900 */
[----:B------:R-:W-:Y:S01]  /*06c0*/  IADD3 R7, PT, PT, R7, 0x4, RZ ;  /* 0x0000000407077810 */ /* 0x000fe20007ffe0ff */
[----:B---3--:R-:W-:-:S04]  /*06d0*/  FFMA R17, R17, R14, R20 ;  /* 0x0000000e11117223 */ /* 0x008fc80000000014 */
[----:B--2---:R-:W-:-:S04]  /*06e0*/  FFMA R4, R4, R12, R17 ;  /* 0x0000000c04047223 */ /* 0x004fc80000000011 */
[----:B----4-:R-:W-:-:S04]  /*06f0*/  FFMA R4, R21, R18, R4 ;  /* 0x0000001215047223 */ /* 0x010fc80000000004 */
[----:B-----5:R-:W-:-:S07]  /*0700*/  FFMA R20, R23, R8, R4 ;  /* 0x0000000817147223 */ /* 0x020fce0000000004 */
.L_x_4:
[----:B------:R-:W-:Y:S05]  /*0710*/  @!P0 BRA `(.L_x_1) ;  /* 0x0000000000808947 */ /* 0x000fea0003800000 */
[----:B------:R-:W-:Y:S01]  /*0720*/  ISETP.NE.AND P1, PT, R2, 0x1, PT ;  /* 0x000000010200780c */ /* 0x000fe20003f25270 */
[----:B------:R-:W0:Y:S01]  /*0730*/  LDC.64 R18, c[0x0][0x380] ;  /* 0x0000e000ff127b82 */ /* 0x000e220000000a00 */
[----:B------:R-:W-:-:S04]  /*0740*/  LOP3.LUT R2, R0, 0x1, RZ, 0xc0, !PT ;  /* 0x0000000100027812 */ /* 0x000fc800078ec0ff */
[----:B------:R-:W-:-:S03]  /*0750*/  ISETP.NE.U32.AND P0, PT, R2, 0x1, PT ;  /* 0x000000010200780c */ /* 0x000fc60003f05070 */
[----:B------:R-:W1:Y:S04]  /*0760*/  LDC.64 R14, c[0x0][0x388] ;  /* 0x0000e200ff0e7b82 */ /* 0x000e680000000a00 */
[CC--:B------:R-:W-:Y:S01]  /*0770*/  @P1 IADD3 R17, PT, PT, R6.reuse, R7.reuse, RZ ;  /* 0x0000000706111210 */ /* 0x0c0fe20007ffe0ff */
[CC--:B------:R-:W-:Y:S01]  /*0780*/  @P1 IMAD R21, R7.reuse, R0.reuse, R3 ;  /* 0x0000000007151224 */ /* 0x0c0fe200078e0203 */
[----:B------:R-:W-:Y:S02]  /*0790*/  @P1 IADD3 R2, P2, PT, R6, R7, RZ ;  /* 0x0000000706021210 */ /* 0x000fe40007f5e0ff */
[----:B------:R-:W2:Y:S01]  /*07a0*/  @P1 LDC.64 R12, c[0x0][0x380] ;  /* 0x0000e000ff0c1b82 */ /* 0x000ea20000000a00 */
[----:B------:R-:W-:Y:S02]  /*07b0*/  @P1 IADD3 R7, PT, PT, R7, 0x2, RZ ;  /* 0x0000000207071810 */ /* 0x000fe40007ffe0ff */
[----:B------:R-:W-:-:S02]  /*07c0*/  @P1 IADD3 R23, PT, PT, R21, R0, RZ ;  /* 0x0000000015171210 */ /* 0x000fc40007ffe0ff */
[----:B------:R-:W-:-:S03]  /*07d0*/  @P1 IADD3.X R4, PT, PT, RZ, RZ, RZ, P2, !PT ;  /* 0x000000ffff041210 */ /* 0x000fc600017fe4ff */
[----:B------:R-:W3:Y:S01]  /*07e0*/  LDC.64 R8, c[0x0][0x380] ;  /* 0x0000e000ff087b82 */ /* 0x000ee20000000a00 */
[----:B0-----:R-:W-:-:S06]  /*07f0*/  @P1 IMAD.WIDE.U32 R18, R17, 0x4, R18 ;  /* 0x0000000411121825 */ /* 0x001fcc00078e0012 */
[----:B------:R-:W4:Y:S01]  /*0800*/  @P1 LDG.E R19, desc[UR4][R18.64] ;  /* 0x0000000412131981 */ /* 0x000f22000c1e1900 */
[----:B------:R-:W0:Y:S01]  /*0810*/  LDC.64 R10, c[0x0][0x388] ;  /* 0x0000e200ff0a7b82 */ /* 0x000e220000000a00 */
[----:B-1----:R-:W-:Y:S01]  /*0820*/  @P1 IMAD.WIDE.U32 R16, R21, 0x4, R14 ;  /* 0x0000000415101825 */ /* 0x002fe200078e000e */
[----:B------:R-:W-:-:S03]  /*0830*/  @!P0 IADD3 R21, PT, PT, R6, R7, RZ ;  /* 0x0000000706158210 */ /* 0x000fc60007ffe0ff */
[----:B------:R-:W-:Y:S02]  /*0840*/  @P1 IMAD.WIDE.U32 R14, R23, 0x4, R14 ;  /* 0x00000004170e1825 */ /* 0x000fe400078e000e */
[----:B------:R-:W4:Y:S01]  /*0850*/  @P1 LDG.E R16, desc[UR4][R16.64] ;  /* 0x0000000410101981 */ /* 0x000f22000c1e1900 */
[C---:B--2---:R-:W-:Y:S01]  /*0860*/  @P1 LEA R12, P2, R2.reuse, R12, 0x2 ;  /* 0x0000000c020c1211 */ /* 0x044fe200078410ff */
[----:B------:R-:W-:Y:S02]  /*0870*/  @!P0 IMAD R7, R7, R0, R3 ;  /* 0x0000000007078224 */ /* 0x000fe400078e0203 */
[----:B------:R-:W2:Y:S01]  /*0880*/  @P1 LDG.E R14, desc[UR4][R14.64] ;  /* 0x000000040e0e1981 */ /* 0x000ea2000c1e1900 */
[----:B------:R-:W-:Y:S01]  /*0890*/  @P1 LEA.HI.X R13, R2, R13, R4, 0x2, P2 ;  /* 0x0000000d020d1211 */ /* 0x000fe200010f1404 */
[----:B---3--:R-:W-:-:S04]  /*08a0*/  @!P0 IMAD.WIDE.U32 R8, R21, 0x4, R8 ;  /* 0x0000000415088825 */ /* 0x008fc800078e0008 */
[----:B------:R-:W2:Y:S04]  /*08b0*/  @P1 LDG.E R12, desc[UR4][R12.64+0x4] ;  /* 0x000004040c0c1981 */ /* 0x000ea8000c1e1900 */
[----:B------:R-:W3:Y:S01]  /*08c0*/  @!P0 LDG.E R9, desc[UR4][R8.64] ;  /* 0x0000000408098981 */ /* 0x000ee2000c1e1900 */
[----:B0-----:R-:W-:-:S06]  /*08d0*/  @!P0 IMAD.WIDE.U32 R10, R7, 0x4, R10 ;  /* 0x00000004070a8825 */ /* 0x001fcc00078e000a */
[----:B------:R-:W3:Y:S01]  /*08e0*/  @!P0 LDG.E R10, desc[UR4][R10.64] ;  /* 0x000000040a0a8981 */ /* 0x000ee2000c1e1900 */
[----:B----4-:R-:W-:-:S04]  /*08f0*/  @P1 FFMA R19, R19, R16, R20 ;  /* 0x0000001013131223 */ /* 0x010fc80000000014 */
[----:B--2---:R-:W-:-:S04]  /*0900*/  @P1 FFMA R20, R12, R14, R19 ;  /* 0x0000000e0c141223 */ /* 0x004fc80000000013 */
[----:B---3--:R-:W-:-:S07]  /*0910*/  @!P0 FFMA R20, R9, R10, R20 ;  /* 0x0000000a09148223 */ /* 0x008fce0000000014 */
.L_x_1:
[----:B------:R-:W0:Y:S01]  /*0920*/  LDC.64 R6, c[0x0][0x390] ;  /* 0x0000e400ff067b82 */ /* 0x000e220000000a00 */
[----:B------:R-:W-:-:S04]  /*0930*/  IMAD R3, R5, R0, R3 ;  /* 0x0000000005037224 */ /* 0x000fc800078e0203 */
[----:B0-----:R-:W-:-:S05]  /*0940*/  IMAD.WIDE R2, R3, 0x4, R6 ;  /* 0x0000000403027825 */ /* 0x001fca00078e0206 */
[----:B------:R-:W-:Y:S01]  /*0950*/  STG.E desc[UR4][R2.64], R20 ;  /* 0x0000001402007986 */ /* 0x000fe2000c101904 */
[----:B------:R-:W-:Y:S05]  /*0960*/  EXIT ;  /* 0x000000000000794d */ /* 0x000fea0003800000 */
.L_x_5:
        /* <DEDUP_REMOVED lines=9> */
.L_x_7:


//--------------------- .nv.shared.reserved.0     --------------------------
	.section	.nv.shared.reserved.0,"aw",@nobits
	.weak		__nv_reservedSMEM_offset_0_alias
	.size		__nv_reservedSMEM_offset_0_alias, 0, 64
	.other		__nv_reservedSMEM_offset_0_alias,@"STO_CUDA_RESERVED_SHARED STV_DEFAULT"
__nv_reservedSMEM_offset_0_alias:
	.zero		0
	.zero		64


//--------------------- .nv.constant0._Z28matmul_kernel_gpu_multiblockPfS_S_i --------------------------
	.section	.nv.constant0._Z28matmul_kernel_gpu_multiblockPfS_S_i,"a",@progbits
	.sectionflags	@""
	.align	4
.nv.constant0._Z28matmul_kernel_gpu_multiblockPfS_S_i:
	.zero		924


//--------------------- .nv.constant0._Z17matmul_kernel_gpuPfS_S_i --------------------------
	.section	.nv.constant0._Z17matmul_kernel_gpuPfS_S_i,"a",@progbits
	.sectionflags	@""
	.align	4
.nv.constant0._Z17matmul_kernel_gpuPfS_S_i:
	.zero		924


//--------------------- SYMBOLS --------------------------

	.type		.nv.reservedSmem.offset0,@object
	.size		.nv.reservedSmem.offset0,0x4
